	.headerflags	@"EF_CUDA_TEXMODE_UNIFIED EF_CUDA_64BIT_ADDRESS EF_CUDA_ACCELERATORS EF_CUDA_SM90 EF_CUDA_VIRTUAL_SM(EF_CUDA_SM90)"
	.elftype	@"ET_EXEC"


//--------------------- .nv.info                  --------------------------
	.section	.nv.info,"",@"SHT_CUDA_INFO"
	.align	4


	//----- nvinfo : EIATTR_REGCOUNT
	.align		4
        /*0000*/ 	.byte	0x04, 0x2f
        /*0002*/ 	.short	(.L_3 - .L_2)
	.align		4
.L_2:
        /*0004*/ 	.word	index@(triton_poi_fused__native_batch_norm_legit_no_training_add_26)
        /*0008*/ 	.word	0x00000016


	//----- nvinfo : EIATTR_MIN_STACK_SIZE
	.align		4
.L_3:
        /*000c*/ 	.byte	0x04, 0x12
        /*000e*/ 	.short	(.L_5 - .L_4)
	.align		4
.L_4:
        /*0010*/ 	.word	index@(triton_poi_fused__native_batch_norm_legit_no_training_add_26)
        /*0014*/ 	.word	0x00000000


	//----- nvinfo : EIATTR_FRAME_SIZE
	.align		4
.L_5:
        /*0018*/ 	.byte	0x04, 0x11
        /*001a*/ 	.short	(.L_7 - .L_6)
	.align		4
.L_6:
        /*001c*/ 	.word	index@(triton_poi_fused__native_batch_norm_legit_no_training_add_26)
        /*0020*/ 	.word	0x00000000


	//----- nvinfo : EIATTR_MIN_STACK_SIZE
	.align		4
.L_7:
        /*0024*/ 	.byte	0x04, 0x12
        /*0026*/ 	.short	(.L_9 - .L_8)
	.align		4
.L_8:
        /*0028*/ 	.word	index@(triton_poi_fused__native_batch_norm_legit_no_training_add_26)
        /*002c*/ 	.word	0x00000000
.L_9:


//--------------------- .nv.info.triton_poi_fused__native_batch_norm_legit_no_training_add_26 --------------------------
	.section	.nv.info.triton_poi_fused__native_batch_norm_legit_no_training_add_26,"",@"SHT_CUDA_INFO"
	.sectionflags	@""
	.align	4


	//----- nvinfo : EIATTR_CUDA_API_VERSION
	.align		4
        /*0000*/ 	.byte	0x04, 0x37
        /*0002*/ 	.short	(.L_11 - .L_10)
.L_10:
        /*0004*/ 	.word	0x0000007c


	//----- nvinfo : EIATTR_KPARAM_INFO
	.align		4
.L_11:
        /*0008*/ 	.byte	0x04, 0x17
        /*000a*/ 	.short	(.L_13 - .L_12)
.L_12:
        /*000c*/ 	.word	0x00000000
        /*0010*/ 	.short	0x0007
        /*0012*/ 	.short	0x0038
        /*0014*/ 	.byte	0x00, 0xf0, 0x11, 0x00


	//----- nvinfo : EIATTR_KPARAM_INFO
	.align		4
.L_13:
        /*0018*/ 	.byte	0x04, 0x17
        /*001a*/ 	.short	(.L_15 - .L_14)
.L_14:
        /*001c*/ 	.word	0x00000000
        /*0020*/ 	.short	0x0006
        /*0022*/ 	.short	0x0030
        /*0024*/ 	.byte	0x00, 0xf4, 0x21, 0x00


	//----- nvinfo : EIATTR_KPARAM_INFO
	.align		4
.L_15:
        /*0028*/ 	.byte	0x04, 0x17
        /*002a*/ 	.short	(.L_17 - .L_16)
.L_16:
        /*002c*/ 	.word	0x00000000
        /*0030*/ 	.short	0x0005
        /*0032*/ 	.short	0x0028
        /*0034*/ 	.byte	0x00, 0xf4, 0x21, 0x00


	//----- nvinfo : EIATTR_KPARAM_INFO
	.align		4
.L_17:
        /*0038*/ 	.byte	0x04, 0x17
        /*003a*/ 	.short	(.L_19 - .L_18)
.L_18:
        /*003c*/ 	.word	0x00000000
        /*0040*/ 	.short	0x0004
        /*0042*/ 	.short	0x0020
        /*0044*/ 	.byte	0x00, 0xf4, 0x21, 0x00


	//----- nvinfo : EIATTR_KPARAM_INFO
	.align		4
.L_19:
        /*0048*/ 	.byte	0x04, 0x17
        /*004a*/ 	.short	(.L_21 - .L_20)
.L_20:
        /*004c*/ 	.word	0x00000000
        /*0050*/ 	.short	0x0003
        /*0052*/ 	.short	0x0018
        /*0054*/ 	.byte	0x00, 0xf4, 0x21, 0x00


	//----- nvinfo : EIATTR_KPARAM_INFO
	.align		4
.L_21:
        /*0058*/ 	.byte	0x04, 0x17
        /*005a*/ 	.short	(.L_23 - .L_22)
.L_22:
        /*005c*/ 	.word	0x00000000
        /*0060*/ 	.short	0x0002
        /*0062*/ 	.short	0x0010
        /*0064*/ 	.byte	0x00, 0xf4, 0x21, 0x00


	//----- nvinfo : EIATTR_KPARAM_INFO
	.align		4
.L_23:
        /*0068*/ 	.byte	0x04, 0x17
        /*006a*/ 	.short	(.L_25 - .L_24)
.L_24:
        /*006c*/ 	.word	0x00000000
        /*0070*/ 	.short	0x0001
        /*0072*/ 	.short	0x0008
        /*0074*/ 	.byte	0x00, 0xf4, 0x21, 0x00


	//----- nvinfo : EIATTR_KPARAM_INFO
	.align		4
.L_25:
        /*0078*/ 	.byte	0x04, 0x17
        /*007a*/ 	.short	(.L_27 - .L_26)
.L_26:
        /*007c*/ 	.word	0x00000000
        /*0080*/ 	.short	0x0000
        /*0082*/ 	.short	0x0000
        /*0084*/ 	.byte	0x00, 0xf4, 0x21, 0x00


	//----- nvinfo : EIATTR_SPARSE_MMA_MASK
	.align		4
.L_27:
        /*0088*/ 	.byte	0x03, 0x50
        /*008a*/ 	.short	0x0000


	//----- nvinfo : EIATTR_MAXREG_COUNT
	.align		4
        /*008c*/ 	.byte	0x03, 0x1b
        /*008e*/ 	.short	0x00ff


	//----- nvinfo : EIATTR_EXIT_INSTR_OFFSETS
	.align		4
        /*0090*/ 	.byte	0x04, 0x1c
        /*0092*/ 	.short	(.L_29 - .L_28)


	//   ....[0]....
.L_28:
        /*0094*/ 	.word	0x00000350


	//   ....[1]....
        /*0098*/ 	.word	0x00000370


	//----- nvinfo : EIATTR_REQNTID
	.align		4
.L_29:
        /*009c*/ 	.byte	0x04, 0x10
        /*009e*/ 	.short	(.L_31 - .L_30)
.L_30:
        /*00a0*/ 	.word	0x00000080
        /*00a4*/ 	.word	0x00000001
        /*00a8*/ 	.word	0x00000001


	//----- nvinfo : EIATTR_CBANK_PARAM_SIZE
	.align		4
.L_31:
        /*00ac*/ 	.byte	0x03, 0x19
        /*00ae*/ 	.short	0x003c


	//----- nvinfo : EIATTR_PARAM_CBANK
	.align		4
        /*00b0*/ 	.byte	0x04, 0x0a
        /*00b2*/ 	.short	(.L_33 - .L_32)
	.align		4
.L_32:
        /*00b4*/ 	.word	index@(.nv.constant0.triton_poi_fused__native_batch_norm_legit_no_training_add_26)
        /*00b8*/ 	.short	0x0210
        /*00ba*/ 	.short	0x003c


	//----- nvinfo : EIATTR_SW_WAR
	.align		4
.L_33:
        /*00bc*/ 	.byte	0x04, 0x36
        /*00be*/ 	.short	(.L_35 - .L_34)
.L_34:
        /*00c0*/ 	.word	0x00000008
.L_35:


//--------------------- .nv.callgraph             --------------------------
	.section	.nv.callgraph,"",@"SHT_CUDA_CALLGRAPH"
	.align	4
	.sectionentsize	8
	.align		4
        /*0000*/ 	.word	0x00000000
	.align		4
        /*0004*/ 	.word	0xffffffff
	.align		4
        /*0008*/ 	.word	0x00000000
	.align		4
        /*000c*/ 	.word	0xfffffffe
	.align		4
        /*0010*/ 	.word	0x00000000
	.align		4
        /*0014*/ 	.word	0xfffffffd
	.align		4
        /*0018*/ 	.word	0x00000000
	.align		4
        /*001c*/ 	.word	0xfffffffc


//--------------------- .nv.constant4             --------------------------
	.section	.nv.constant4,"a",@progbits
	.align	8
	.align		8
.nv.constant4:
        /*0000*/ 	.dword	_$_str
	.align		8
        /*0008*/ 	.dword	_$_str_$_2


//--------------------- .text.triton_poi_fused__native_batch_norm_legit_no_training_add_26 --------------------------
	.section	.text.triton_poi_fused__native_batch_norm_legit_no_training_add_26,"ax",@progbits
	.align	128
        .global         triton_poi_fused__native_batch_norm_legit_no_training_add_26
        .type           triton_poi_fused__native_batch_norm_legit_no_training_add_26,@function
        .size           triton_poi_fused__native_batch_norm_legit_no_training_add_26,(.L_x_1 - triton_poi_fused__native_batch_norm_legit_no_training_add_26)
        .other          triton_poi_fused__native_batch_norm_legit_no_training_add_26,@"STO_CUDA_ENTRY STV_DEFAULT"
triton_poi_fused__native_batch_norm_legit_no_training_add_26:
.text.triton_poi_fused__native_batch_norm_legit_no_training_add_26:
[----:B------:R-:W0:Y:S01]  /*0000*/  LDC R1, c[0x0][0x28] ;  /* 0x00000a00ff017b82 */ /* 0x000e220000000800 */
[----:B------:R-:W1:Y:S07]  /*0010*/  S2R R0, SR_TID.X ;  /* 0x0000000000007919 */ /* 0x000e6e0000002100 */
[----:B------:R-:W2:Y:S01]  /*0020*/  LDC.64 R12, c[0x0][0x220] ;  /* 0x00008800ff0c7b82 */ /* 0x000ea20000000a00 */
[----:B------:R-:W-:Y:S01]  /*0030*/  ULDC.64 UR4, c[0x0][0x208] ;  /* 0x0000820000047ab9 */ /* 0x000fe20000000a00 */
[----:B------:R-:W3:Y:S06]  /*0040*/  S2R R3, SR_CTAID.X ;  /* 0x0000000000037919 */ /* 0x000eec0000002500 */
[----:B------:R-:W4:Y:S08]  /*0050*/  LDC.64 R8, c[0x0][0x210] ;  /* 0x00008400ff087b82 */ /* 0x000f300000000a00 */
[----:B------:R-:W5:Y:S08]  /*0060*/  LDC.64 R10, c[0x0][0x218] ;  /* 0x00008600ff0a7b82 */ /* 0x000f700000000a00 */
[----:B------:R-:W4:Y:S01]  /*0070*/  LDC.64 R14, c[0x0][0x228] ;  /* 0x00008a00ff0e7b82 */ /* 0x000f220000000a00 */
[----:B-1----:R-:W-:-:S07]  /*0080*/  LOP3.LUT R0, R0, 0x7f, RZ, 0xc0, !PT ;  /* 0x0000007f00007812 */ /* 0x002fce00078ec0ff */
[----:B------:R-:W1:Y:S01]  /*0090*/  LDC.64 R16, c[0x0][0x230] ;  /* 0x00008c00ff107b82 */ /* 0x000e620000000a00 */
[----:B---3--:R-:W-:Y:S02]  /*00a0*/  SHF.R.S32.HI R2, RZ, 0x18, R3 ;  /* 0x00000018ff027819 */ /* 0x008fe40000011403 */
[----:B------:R-:W-:Y:S02]  /*00b0*/  LEA R0, R3, R0, 0x7 ;  /* 0x0000000003007211 */ /* 0x000fe400078e38ff */
[----:B------:R-:W-:Y:S02]  /*00c0*/  SGXT R3, R2, 0x1 ;  /* 0x000000010203781a */ /* 0x000fe40000000200 */
[----:B------:R-:W-:Y:S02]  /*00d0*/  ISETP.GE.AND P2, PT, R0, 0x1800, PT ;  /* 0x000018000000780c */ /* 0x000fe40003f46270 */
[----:B------:R-:W-:-:S04]  /*00e0*/  LEA.HI R3, R3, R0, RZ, 0x4 ;  /* 0x0000000003037211 */ /* 0x000fc800078f20ff */
[----:B------:R-:W-:-:S05]  /*00f0*/  SHF.R.S32.HI R3, RZ, 0x4, R3 ;  /* 0x00000004ff037819 */ /* 0x000fca0000011403 */
[----:B------:R-:W-:-:S05]  /*0100*/  IMAD.HI R2, R3, 0x2aaaaaab, RZ ;  /* 0x2aaaaaab03027827 */ /* 0x000fca00078e02ff */
[----:B------:R-:W-:-:S04]  /*0110*/  SHF.R.U32.HI R5, RZ, 0x1f, R2 ;  /* 0x0000001fff057819 */ /* 0x000fc80000011602 */
[----:B------:R-:W-:Y:S02]  /*0120*/  LEA.HI R2, R2, R5, RZ, 0x1c ;  /* 0x0000000502027211 */ /* 0x000fe400078fe0ff */
[----:B------:R-:W3:Y:S03]  /*0130*/  LDC.64 R4, c[0x0][0x238] ;  /* 0x00008e00ff047b82 */ /* 0x000ee60000000a00 */
[----:B------:R-:W-:Y:S01]  /*0140*/  IMAD R19, R2, -0x60, R3 ;  /* 0xffffffa002137824 */ /* 0x000fe200078e0203 */
[----:B------:R-:W-:-:S03]  /*0150*/  CS2R R2, SRZ ;  /* 0x0000000000027805 */ /* 0x000fc6000001ff00 */
[----:B--2---:R-:W-:-:S05]  /*0160*/  IMAD.WIDE R12, R19, 0x4, R12 ;  /* 0x00000004130c7825 */ /* 0x004fca00078e020c */
[----:B------:R2:W3:Y:S01]  /*0170*/  @!P2 LDG.E.EL R2, desc[UR4][R12.64] ;  /* 0x000000040c02a981 */ /* 0x0004e2000c2e1900 */
[----:B------:R-:W-:Y:S01]  /*0180*/  CS2R R6, SRZ ;  /* 0x0000000000067805 */ /* 0x000fe2000001ff00 */
[----:B----4-:R-:W-:-:S04]  /*0190*/  IMAD.WIDE R8, R0, 0x4, R8 ;  /* 0x0000000400087825 */ /* 0x010fc800078e0208 */
[C---:B-----5:R-:W-:Y:S01]  /*01a0*/  IMAD.WIDE R10, R19.reuse, 0x4, R10 ;  /* 0x00000004130a7825 */ /* 0x060fe200078e020a */
[----:B------:R4:W5:Y:S03]  /*01b0*/  @!P2 LDG.E R6, desc[UR4][R8.64] ;  /* 0x000000040806a981 */ /* 0x000966000c1e1900 */
[C---:B0-2---:R-:W-:Y:S01]  /*01c0*/  IMAD.WIDE R12, R19.reuse, 0x4, R14 ;  /* 0x00000004130c7825 */ /* 0x045fe200078e020e */
[----:B------:R0:W5:Y:S03]  /*01d0*/  @!P2 LDG.E.EL R3, desc[UR4][R10.64] ;  /* 0x000000040a03a981 */ /* 0x000166000c2e1900 */
[----:B-1----:R-:W-:Y:S01]  /*01e0*/  IMAD.WIDE R14, R19, 0x4, R16 ;  /* 0x00000004130e7825 */ /* 0x002fe200078e0210 */
[----:B------:R-:W-:Y:S01]  /*01f0*/  CS2R R16, SRZ ;  /* 0x0000000000107805 */ /* 0x000fe2000001ff00 */
[----:B------:R-:W2:Y:S01]  /*0200*/  @!P2 LDG.E.EL R7, desc[UR4][R12.64] ;  /* 0x000000040c07a981 */ /* 0x000ea2000c2e1900 */
[----:B----4-:R-:W1:Y:S01]  /*0210*/  LDC.64 R8, c[0x0][0x240] ;  /* 0x00009000ff087b82 */ /* 0x010e620000000a00 */
[----:B---3--:R-:W-:-:S03]  /*0220*/  IMAD.WIDE R4, R0, 0x4, R4 ;  /* 0x0000000400047825 */ /* 0x008fc600078e0204 */
[----:B------:R-:W2:Y:S04]  /*0230*/  @!P2 LDG.E.EL R16, desc[UR4][R14.64] ;  /* 0x000000040e10a981 */ /* 0x000ea8000c2e1900 */
[----:B------:R-:W3:Y:S01]  /*0240*/  @!P2 LDG.E R17, desc[UR4][R4.64] ;  /* 0x000000040411a981 */ /* 0x000ee2000c1e1900 */
[----:B0-----:R-:W-:Y:S01]  /*0250*/  HFMA2.MMA R11, -RZ, RZ, 1.625, 0 ;  /* 0x3e800000ff0b7435 */ /* 0x001fe200000001ff */
[----:B------:R-:W-:-:S04]  /*0260*/  FADD R2, R2, 9.9999997473787516356e-06 ;  /* 0x3727c5ac02027421 */ /* 0x000fc80000000000 */
[----:B------:R-:W0:Y:S01]  /*0270*/  MUFU.SQRT R10, R2 ;  /* 0x00000002000a7308 */ /* 0x000e220000002000 */
[----:B-----5:R-:W-:Y:S01]  /*0280*/  FADD R3, -R3, R6 ;  /* 0x0000000603037221 */ /* 0x020fe20000000100 */
[C---:B0-----:R-:W-:Y:S02]  /*0290*/  FSETP.GT.AND P0, PT, R10.reuse, 8.50705917302346158658e+37, PT ;  /* 0x7e8000000a00780b */ /* 0x041fe40003f04000 */
[----:B------:R-:W-:Y:S02]  /*02a0*/  FSETP.GEU.AND P1, PT, R10, 1.175494350822287508e-38, PT ;  /* 0x008000000a00780b */ /* 0x000fe40003f2e000 */
[----:B------:R-:W-:-:S09]  /*02b0*/  FSEL R11, R11, 1, P0 ;  /* 0x3f8000000b0b7808 */ /* 0x000fd20000000000 */
[----:B------:R-:W-:Y:S02]  /*02c0*/  @P0 FMUL R10, R10, 0.25 ;  /* 0x3e8000000a0a0820 */ /* 0x000fe40000400000 */
[----:B------:R-:W-:Y:S02]  /*02d0*/  @!P1 FMUL R11, R11, 16777216 ;  /* 0x4b8000000b0b9820 */ /* 0x000fe40000400000 */
[----:B------:R-:W-:-:S06]  /*02e0*/  @!P1 FMUL R10, R10, 16777216 ;  /* 0x4b8000000a0a9820 */ /* 0x000fcc0000400000 */
[----:B------:R-:W0:Y:S02]  /*02f0*/  MUFU.RCP R10, R10 ;  /* 0x0000000a000a7308 */ /* 0x000e240000001000 */
[----:B0-----:R-:W-:-:S04]  /*0300*/  FMUL R2, R10, R11 ;  /* 0x0000000b0a027220 */ /* 0x001fc80000400000 */
[----:B------:R-:W-:-:S04]  /*0310*/  FMUL R3, R3, R2 ;  /* 0x0000000203037220 */ /* 0x000fc80000400000 */
[----:B--2---:R-:W-:Y:S01]  /*0320*/  FFMA R16, R3, R7, R16 ;  /* 0x0000000703107223 */ /* 0x004fe20000000010 */
[----:B-1----:R-:W-:-:S04]  /*0330*/  IMAD.WIDE R2, R0, 0x4, R8 ;  /* 0x0000000400027825 */ /* 0x002fc800078e0208 */
[----:B---3--:R-:W-:Y:S01]  /*0340*/  FADD R17, R16, R17 ;  /* 0x0000001110117221 */ /* 0x008fe20000000000 */
[----:B------:R-:W-:Y:S06]  /*0350*/  @P2 EXIT ;  /* 0x000000000000294d */ /* 0x000fec0003800000 */
[----:B------:R-:W-:Y:S01]  /*0360*/  STG.E desc[UR4][R2.64], R17 ;  /* 0x0000001102007986 */ /* 0x000fe2000c101904 */
[----:B------:R-:W-:Y:S05]  /*0370*/  EXIT ;  /* 0x000000000000794d */ /* 0x000fea0003800000 */
.L_x_0:
[----:B------:R-:W-:-:S00]  /*0380*/  BRA `(.L_x_0) ;  /* 0xfffffffc00fc7947 */ /* 0x000fc0000383ffff */
[----:B------:R-:W-:-:S00]  /*0390*/  NOP ;  /* 0x0000000000007918 */ /* 0x000fc00000000000 */
        /* <DEDUP_REMOVED lines=14> */
.L_x_1:


//--------------------- .nv.global.init           --------------------------
	.section	.nv.global.init,"aw",@progbits
.nv.global.init:
	.type		_$_str,@object
	.size		_$_str,(_$_str_$_2 - _$_str)
_$_str:
        /*0000*/ 	.byte	0x5f, 0x5f, 0x43, 0x55, 0x44, 0x41, 0x5f, 0x46, 0x54, 0x5a, 0x00
	.type		_$_str_$_2,@object
	.size		_$_str_$_2,(.L_1 - _$_str_$_2)
_$_str_$_2:
        /*000b*/ 	.byte	0x5f, 0x5f, 0x43, 0x55, 0x44, 0x41, 0x5f, 0x50, 0x52, 0x45, 0x43, 0x5f, 0x53, 0x51, 0x52, 0x54
        /*001b*/ 	.byte	0x00
.L_1:


//--------------------- .nv.constant0.triton_poi_fused__native_batch_norm_legit_no_training_add_26 --------------------------
	.section	.nv.constant0.triton_poi_fused__native_batch_norm_legit_no_training_add_26,"a",@progbits
	.sectionflags	@""
	.align	4
.nv.constant0.triton_poi_fused__native_batch_norm_legit_no_training_add_26:
	.zero		588
